//
// Generated by NVIDIA NVVM Compiler
//
// Compiler Build ID: CL-36424714
// Cuda compilation tools, release 13.0, V13.0.88
// Based on NVVM 20.0.0
//

.version 9.0
.target sm_100
.address_size 64

	// .globl	default_function_kernel

.visible .entry default_function_kernel(
	.param .u64 .ptr .align 1 default_function_kernel_param_0,
	.param .u64 .ptr .align 1 default_function_kernel_param_1
)
.maxntid 28
{
	.reg .pred 	%p<3>;
	.reg .b16 	%rs<7>;
	.reg .b32 	%r<25>;
	.reg .b32 	%f<2>;
	.reg .b64 	%rd<9>;

	ld.param.u64 	%rd1, [default_function_kernel_param_0];
	ld.param.u64 	%rd2, [default_function_kernel_param_1];
	cvta.to.global.u64 	%rd3, %rd2;
	cvta.to.global.u64 	%rd4, %rd1;
	mov.u32 	%r1, %ctaid.x;
	mov.u32 	%r2, %tid.x;
	shr.u32 	%r3, %r2, 2;
	mad.lo.s32 	%r4, %r1, 7, %r3;
	mul.hi.u32 	%r5, %r4, -252645135;
	shr.u32 	%r6, %r5, 5;
	mad.lo.s32 	%r7, %r1, 28, %r2;
	mul.hi.u32 	%r8, %r7, -252645135;
	shr.u32 	%r9, %r8, 7;
	mul.lo.s32 	%r10, %r9, 136;
	sub.s32 	%r11, %r7, %r10;
	cvt.u16.u32 	%rs1, %r11;
	mul.lo.s16 	%rs2, %rs1, 241;
	shr.u16 	%rs3, %rs2, 12;
	and.b16  	%rs4, %rs3, 1;
	setp.eq.b16 	%p1, %rs4, 1;
	selp.b32 	%r12, 68, 0, %p1;
	setp.gt.u32 	%p2, %r11, 67;
	selp.b32 	%r13, 34, 0, %p2;
	mad.lo.s32 	%r14, %r1, -17, %r7;
	mul.hi.u32 	%r15, %r14, -252645135;
	shr.u32 	%r16, %r15, 4;
	mul.lo.s32 	%r17, %r16, 17;
	sub.s32 	%r18, %r14, %r17;
	shl.b32 	%r19, %r18, 1;
	shr.u16 	%rs5, %rs2, 13;
	and.b16  	%rs6, %rs5, 1;
	cvt.u32.u16 	%r20, %rs6;
	mad.lo.s32 	%r21, %r6, 136, %r19;
	add.s32 	%r22, %r21, %r13;
	add.s32 	%r23, %r22, %r12;
	or.b32  	%r24, %r23, %r20;
	mul.wide.u32 	%rd5, %r24, 4;
	add.s64 	%rd6, %rd4, %rd5;
	ld.global.nc.f32 	%f1, [%rd6];
	mul.wide.u32 	%rd7, %r7, 4;
	add.s64 	%rd8, %rd3, %rd7;
	st.global.f32 	[%rd8], %f1;
	ret;

}


// ===== COMPILED SASS (sm_100) =====

	.target	sm_100

	.elftype	@"ET_EXEC"


//--------------------- .note.nv.tkinfo           --------------------------
	.section	.note.nv.tkinfo,"",@"SHT_NOTE"
	.sectionflags	@"SHF_NOTE_NV_TKINFO"
	.tkinfo
        /*0018*/ 	.word	0x00000002
        /*0030*/ 	.string	""
        /*0030*/ 	.string	"ptxas"
        /*0030*/ 	.string	"Cuda compilation tools, release 13.0, V13.0.88"
        /*0030*/ 	.string	"Build cuda_13.0.r13.0/compiler.36424714_0"
        /*0030*/ 	.string	"-arch sm_100 -m 64 "



//--------------------- .note.nv.cuinfo           --------------------------
	.section	.note.nv.cuinfo,"",@"SHT_NOTE"
	.sectionflags	@"SHF_NOTE_NV_CUINFO"
        /*0018*/ 	.short	0x0002
        /*001a*/ 	.short	0x0064
        /*001c*/ 	.short	0x0082
	.zero		2


//--------------------- .nv.info                  --------------------------
	.section	.nv.info,"",@"SHT_CUDA_INFO"
	.align	4


	//----- nvinfo : EIATTR_REGCOUNT
	.align		4
        /*0000*/ 	.byte	0x04, 0x2f
        /*0002*/ 	.short	(.L_1 - .L_0)
	.align		4
.L_0:
        /*0004*/ 	.word	index@(default_function_kernel)
        /*0008*/ 	.word	0x0000000a


	//----- nvinfo : EIATTR_FRAME_SIZE
	.align		4
.L_1:
        /*000c*/ 	.byte	0x04, 0x11
        /*000e*/ 	.short	(.L_3 - .L_2)
	.align		4
.L_2:
        /*0010*/ 	.word	index@(default_function_kernel)
        /*0014*/ 	.word	0x00000000


	//----- nvinfo : EIATTR_MIN_STACK_SIZE
	.align		4
.L_3:
        /*0018*/ 	.byte	0x04, 0x12
        /*001a*/ 	.short	(.L_5 - .L_4)
	.align		4
.L_4:
        /*001c*/ 	.word	index@(default_function_kernel)
        /*0020*/ 	.word	0x00000000
.L_5:


//--------------------- .nv.compat                --------------------------
	.section	.nv.compat,"",@"SHT_CUDA_COMPAT_INFO"
	.align	4
        /*0000*/ 	.byte	0x02, 0x09, 0x00, 0x00, 0x02, 0x02, 0x01, 0x00, 0x02, 0x05, 0x05, 0x00, 0x03, 0x07, 0x01, 0x01
        /*0010*/ 	.byte	0x02, 0x03, 0x00, 0x00, 0x02, 0x06, 0x01, 0x00, 0x04, 0x0b, 0x08, 0x00, 0x09, 0x00, 0x00, 0x00
        /*0020*/ 	.byte	0x00, 0x00, 0x00, 0x00


//--------------------- .nv.info.default_function_kernel --------------------------
	.section	.nv.info.default_function_kernel,"",@"SHT_CUDA_INFO"
	.sectionflags	@""
	.align	4


	//----- nvinfo : EIATTR_CUDA_API_VERSION
	.align		4
        /*0000*/ 	.byte	0x04, 0x37
        /*0002*/ 	.short	(.L_7 - .L_6)
.L_6:
        /*0004*/ 	.word	0x00000082


	//----- nvinfo : EIATTR_KPARAM_INFO
	.align		4
.L_7:
        /*0008*/ 	.byte	0x04, 0x17
        /*000a*/ 	.short	(.L_9 - .L_8)
.L_8:
        /*000c*/ 	.word	0x00000000
        /*0010*/ 	.short	0x0001
        /*0012*/ 	.short	0x0008
        /*0014*/ 	.byte	0x00, 0xf5, 0x21, 0x00


	//----- nvinfo : EIATTR_KPARAM_INFO
	.align		4
.L_9:
        /*0018*/ 	.byte	0x04, 0x17
        /*001a*/ 	.short	(.L_11 - .L_10)
.L_10:
        /*001c*/ 	.word	0x00000000
        /*0020*/ 	.short	0x0000
        /*0022*/ 	.short	0x0000
        /*0024*/ 	.byte	0x00, 0xf5, 0x21, 0x00


	//----- nvinfo : EIATTR_SPARSE_MMA_MASK
	.align		4
.L_11:
        /*0028*/ 	.byte	0x03, 0x50
        /*002a*/ 	.short	0x0000


	//----- nvinfo : EIATTR_MAXREG_COUNT
	.align		4
        /*002c*/ 	.byte	0x03, 0x1b
        /*002e*/ 	.short	0x00ff


	//----- nvinfo : EIATTR_MERCURY_ISA_VERSION
	.align		4
        /*0030*/ 	.byte	0x03, 0x5f
        /*0032*/ 	.short	0x0101


	//----- nvinfo : EIATTR_VRC_CTA_INIT_COUNT
	.align		4
        /*0034*/ 	.byte	0x02, 0x4a
	.zero		1
	.zero		1


	//----- nvinfo : EIATTR_EXIT_INSTR_OFFSETS
	.align		4
        /*0038*/ 	.byte	0x04, 0x1c
        /*003a*/ 	.short	(.L_13 - .L_12)


	//   ....[0]....
.L_12:
        /*003c*/ 	.word	0x00000250


	//----- nvinfo : EIATTR_MAX_THREADS
	.align		4
.L_13:
        /*0040*/ 	.byte	0x04, 0x05
        /*0042*/ 	.short	(.L_15 - .L_14)
.L_14:
        /*0044*/ 	.word	0x0000001c
        /*0048*/ 	.word	0x00000001
        /*004c*/ 	.word	0x00000001


	//----- nvinfo : EIATTR_CBANK_PARAM_SIZE
	.align		4
.L_15:
        /*0050*/ 	.byte	0x03, 0x19
        /*0052*/ 	.short	0x0010


	//----- nvinfo : EIATTR_PARAM_CBANK
	.align		4
        /*0054*/ 	.byte	0x04, 0x0a
        /*0056*/ 	.short	(.L_17 - .L_16)
	.align		4
.L_16:
        /*0058*/ 	.word	index@(.nv.constant0.default_function_kernel)
        /*005c*/ 	.short	0x0380
        /*005e*/ 	.short	0x0010


	//----- nvinfo : EIATTR_SW_WAR
	.align		4
.L_17:
        /*0060*/ 	.byte	0x04, 0x36
        /*0062*/ 	.short	(.L_19 - .L_18)
.L_18:
        /*0064*/ 	.word	0x00000008
.L_19:


//--------------------- .nv.callgraph             --------------------------
	.section	.nv.callgraph,"",@"SHT_CUDA_CALLGRAPH"
	.align	4
	.sectionentsize	8
	.align		4
        /*0000*/ 	.word	0x00000000
	.align		4
        /*0004*/ 	.word	0xffffffff
	.align		4
        /*0008*/ 	.word	0x00000000
	.align		4
        /*000c*/ 	.word	0xfffffffe
	.align		4
        /*0010*/ 	.word	0x00000000
	.align		4
        /*0014*/ 	.word	0xfffffffd
	.align		4
        /*0018*/ 	.word	0x00000000
	.align		4
        /*001c*/ 	.word	0xfffffffc


//--------------------- .text.default_function_kernel --------------------------
	.section	.text.default_function_kernel,"ax",@progbits
	.align	128
        .global         default_function_kernel
        .type           default_function_kernel,@function
        .size           default_function_kernel,(.L_x_1 - default_function_kernel)
        .other          default_function_kernel,@"STO_CUDA_ENTRY STV_DEFAULT"
default_function_kernel:
.text.default_function_kernel:
[----:B------:R-:W-:Y:S01]  /*0000*/  LDC R1, c[0x0][0x37c] ;  /* 0x0000df00ff017b82 */ /* 0x000fe20000000800 */
[----:B------:R-:W0:Y:S01]  /*0010*/  S2R R3, SR_CTAID.X ;  /* 0x0000000000037919 */ /* 0x000e220000002500 */
[----:B------:R-:W1:Y:S01]  /*0020*/  LDCU.64 UR4, c[0x0][0x358] ;  /* 0x00006b00ff0477ac */ /* 0x000e620008000a00 */
[----:B------:R-:W0:Y:S02]  /*0030*/  S2R R4, SR_TID.X ;  /* 0x0000000000047919 */ /* 0x000e240000002100 */
[----:B0-----:R-:W-:-:S04]  /*0040*/  IMAD R7, R3, 0x1c, R4 ;  /* 0x0000001c03077824 */ /* 0x001fc800078e0204 */
[----:B------:R-:W-:-:S05]  /*0050*/  IMAD.HI.U32 R0, R7, -0xf0f0f0f, RZ ;  /* 0xf0f0f0f107007827 */ /* 0x000fca00078e00ff */
[----:B------:R-:W-:-:S05]  /*0060*/  SHF.R.U32.HI R0, RZ, 0x7, R0 ;  /* 0x00000007ff007819 */ /* 0x000fca0000011600 */
[--C-:B------:R-:W-:Y:S01]  /*0070*/  IMAD R2, R0, -0x88, R7.reuse ;  /* 0xffffff7800027824 */ /* 0x100fe200078e0207 */
[----:B------:R-:W-:Y:S01]  /*0080*/  SHF.R.U32.HI R0, RZ, 0x2, R4 ;  /* 0x00000002ff007819 */ /* 0x000fe20000011604 */
[----:B------:R-:W-:-:S03]  /*0090*/  IMAD R4, R3, -0x11, R7 ;  /* 0xffffffef03047824 */ /* 0x000fc600078e0207 */
[C---:B------:R-:W-:Y:S01]  /*00a0*/  PRMT R6, R2.reuse, 0x9910, RZ ;  /* 0x0000991002067816 */ /* 0x040fe200000000ff */
[----:B------:R-:W-:Y:S01]  /*00b0*/  IMAD R0, R3, 0x7, R0 ;  /* 0x0000000703007824 */ /* 0x000fe200078e0200 */
[----:B------:R-:W-:Y:S01]  /*00c0*/  ISETP.GT.U32.AND P0, PT, R2, 0x43, PT ;  /* 0x000000430200780c */ /* 0x000fe20003f04070 */
[----:B------:R-:W-:-:S04]  /*00d0*/  IMAD.HI.U32 R3, R4, -0xf0f0f0f, RZ ;  /* 0xf0f0f0f104037827 */ /* 0x000fc800078e00ff */
[----:B------:R-:W-:Y:S01]  /*00e0*/  IMAD.HI.U32 R0, R0, -0xf0f0f0f, RZ ;  /* 0xf0f0f0f100007827 */ /* 0x000fe200078e00ff */
[----:B------:R-:W-:-:S03]  /*00f0*/  SHF.R.U32.HI R5, RZ, 0x4, R3 ;  /* 0x00000004ff057819 */ /* 0x000fc60000011603 */
[----:B------:R-:W-:Y:S01]  /*0100*/  IMAD R3, R6, 0xf1, RZ ;  /* 0x000000f106037824 */ /* 0x000fe200078e02ff */
[----:B------:R-:W-:Y:S01]  /*0110*/  SHF.R.U32.HI R0, RZ, 0x5, R0 ;  /* 0x00000005ff007819 */ /* 0x000fe20000011600 */
[----:B------:R-:W-:-:S03]  /*0120*/  IMAD R5, R5, -0x11, R4 ;  /* 0xffffffef05057824 */ /* 0x000fc600078e0204 */
[----:B------:R-:W-:Y:S01]  /*0130*/  LOP3.LUT R6, R3, 0xffff, RZ, 0xc0, !PT ;  /* 0x0000ffff03067812 */ /* 0x000fe200078ec0ff */
[----:B------:R-:W-:Y:S01]  /*0140*/  IMAD R4, R0, 0x44, R5 ;  /* 0x0000004400047824 */ /* 0x000fe200078e0205 */
[----:B------:R-:W0:Y:S02]  /*0150*/  LDC.64 R2, c[0x0][0x380] ;  /* 0x0000e000ff027b82 */ /* 0x000e240000000a00 */
[----:B------:R-:W-:Y:S02]  /*0160*/  SHF.R.U32.HI R0, RZ, 0xc, R6 ;  /* 0x0000000cff007819 */ /* 0x000fe40000011606 */
[----:B------:R-:W-:Y:S02]  /*0170*/  SHF.L.U32 R4, R4, 0x1, RZ ;  /* 0x0000000104047819 */ /* 0x000fe400000006ff */
[----:B------:R-:W-:-:S04]  /*0180*/  LOP3.LUT R0, R0, 0x1, RZ, 0xc0, !PT ;  /* 0x0000000100007812 */ /* 0x000fc800078ec0ff */
[----:B------:R-:W-:Y:S02]  /*0190*/  ISETP.NE.U32.AND P1, PT, R0, 0x1, PT ;  /* 0x000000010000780c */ /* 0x000fe40003f25070 */
[----:B------:R-:W-:Y:S01]  /*01a0*/  IADD3 R0, PT, PT, R4, 0x22, RZ ;  /* 0x0000002204007810 */ /* 0x000fe20007ffe0ff */
[----:B------:R-:W-:-:S05]  /*01b0*/  @!P0 IMAD.MOV R0, RZ, RZ, R4 ;  /* 0x000000ffff008224 */ /* 0x000fca00078e0204 */
[----:B------:R-:W-:-:S05]  /*01c0*/  IADD3 R5, PT, PT, R0, 0x44, RZ ;  /* 0x0000004400057810 */ /* 0x000fca0007ffe0ff */
[----:B------:R-:W-:Y:S01]  /*01d0*/  @P1 IMAD.MOV R5, RZ, RZ, R0 ;  /* 0x000000ffff051224 */ /* 0x000fe200078e0200 */
[----:B------:R-:W-:-:S04]  /*01e0*/  SHF.R.U32.HI R0, RZ, 0xd, R6 ;  /* 0x0000000dff007819 */ /* 0x000fc80000011606 */
[----:B------:R-:W-:-:S05]  /*01f0*/  LOP3.LUT R5, R5, 0x1, R0, 0xf8, !PT ;  /* 0x0000000105057812 */ /* 0x000fca00078ef800 */
[----:B0-----:R-:W-:Y:S02]  /*0200*/  IMAD.WIDE.U32 R2, R5, 0x4, R2 ;  /* 0x0000000405027825 */ /* 0x001fe400078e0002 */
[----:B------:R-:W0:Y:S04]  /*0210*/  LDC.64 R4, c[0x0][0x388] ;  /* 0x0000e200ff047b82 */ /* 0x000e280000000a00 */
[----:B-1----:R-:W2:Y:S01]  /*0220*/  LDG.E.CONSTANT R3, desc[UR4][R2.64] ;  /* 0x0000000402037981 */ /* 0x002ea2000c1e9900 */
[----:B0-----:R-:W-:-:S05]  /*0230*/  IMAD.WIDE.U32 R4, R7, 0x4, R4 ;  /* 0x0000000407047825 */ /* 0x001fca00078e0004 */
[----:B--2---:R-:W-:Y:S01]  /*0240*/  STG.E desc[UR4][R4.64], R3 ;  /* 0x0000000304007986 */ /* 0x004fe2000c101904 */
[----:B------:R-:W-:Y:S05]  /*0250*/  EXIT ;  /* 0x000000000000794d */ /* 0x000fea0003800000 */
.L_x_0:
[----:B------:R-:W-:-:S00]  /*0260*/  BRA `(.L_x_0) ;  /* 0xfffffffc00fc7947 */ /* 0x000fc0000383ffff */
[----:B------:R-:W-:-:S00]  /*0270*/  NOP ;  /* 0x0000000000007918 */ /* 0x000fc00000000000 */
        /* <DEDUP_REMOVED lines=8> */
.L_x_1:


//--------------------- .nv.shared.reserved.0     --------------------------
	.section	.nv.shared.reserved.0,"aw",@nobits
	.weak		__nv_reservedSMEM_offset_0_alias
	.size		__nv_reservedSMEM_offset_0_alias, 0, 64
	.other		__nv_reservedSMEM_offset_0_alias,@"STO_CUDA_RESERVED_SHARED STV_DEFAULT"
__nv_reservedSMEM_offset_0_alias:
	.zero		0
	.zero		64


//--------------------- .nv.constant0.default_function_kernel --------------------------
	.section	.nv.constant0.default_function_kernel,"a",@progbits
	.sectionflags	@""
	.align	4
.nv.constant0.default_function_kernel:
	.zero		912


//--------------------- SYMBOLS --------------------------

	.type		.nv.reservedSmem.offset0,@object
	.size		.nv.reservedSmem.offset0,0x4
